//
// Generated by NVIDIA NVVM Compiler
//
// Compiler Build ID: CL-36424714
// Cuda compilation tools, release 13.0, V13.0.88
// Based on NVVM 20.0.0
//

.version 9.0
.target sm_100
.address_size 64

	// .globl	_Z10scaleArrayPii

.visible .entry _Z10scaleArrayPii(
	.param .u64 .ptr .align 1 _Z10scaleArrayPii_param_0,
	.param .u32 _Z10scaleArrayPii_param_1
)
{
	.reg .b32 	%r<5>;
	.reg .b64 	%rd<5>;

	ld.param.u64 	%rd1, [_Z10scaleArrayPii_param_0];
	ld.param.u32 	%r1, [_Z10scaleArrayPii_param_1];
	cvta.to.global.u64 	%rd2, %rd1;
	mov.u32 	%r2, %tid.x;
	mul.wide.u32 	%rd3, %r2, 4;
	add.s64 	%rd4, %rd2, %rd3;
	ld.global.u32 	%r3, [%rd4];
	mul.lo.s32 	%r4, %r3, %r1;
	st.global.u32 	[%rd4], %r4;
	ret;

}


// ===== COMPILED SASS (sm_100) =====

	.target	sm_100

	.elftype	@"ET_EXEC"


//--------------------- .note.nv.tkinfo           --------------------------
	.section	.note.nv.tkinfo,"",@"SHT_NOTE"
	.sectionflags	@"SHF_NOTE_NV_TKINFO"
	.tkinfo
        /*0018*/ 	.word	0x00000002
        /*0030*/ 	.string	""
        /*0030*/ 	.string	"ptxas"
        /*0030*/ 	.string	"Cuda compilation tools, release 13.0, V13.0.88"
        /*0030*/ 	.string	"Build cuda_13.0.r13.0/compiler.36424714_0"
        /*0030*/ 	.string	"-arch sm_100 -m 64 "



//--------------------- .note.nv.cuinfo           --------------------------
	.section	.note.nv.cuinfo,"",@"SHT_NOTE"
	.sectionflags	@"SHF_NOTE_NV_CUINFO"
        /*0018*/ 	.short	0x0002
        /*001a*/ 	.short	0x0064
        /*001c*/ 	.short	0x0082
	.zero		2


//--------------------- .nv.info                  --------------------------
	.section	.nv.info,"",@"SHT_CUDA_INFO"
	.align	4


	//----- nvinfo : EIATTR_REGCOUNT
	.align		4
        /*0000*/ 	.byte	0x04, 0x2f
        /*0002*/ 	.short	(.L_1 - .L_0)
	.align		4
.L_0:
        /*0004*/ 	.word	index@(_Z10scaleArrayPii)
        /*0008*/ 	.word	0x00000008


	//----- nvinfo : EIATTR_FRAME_SIZE
	.align		4
.L_1:
        /*000c*/ 	.byte	0x04, 0x11
        /*000e*/ 	.short	(.L_3 - .L_2)
	.align		4
.L_2:
        /*0010*/ 	.word	index@(_Z10scaleArrayPii)
        /*0014*/ 	.word	0x00000000


	//----- nvinfo : EIATTR_MIN_STACK_SIZE
	.align		4
.L_3:
        /*0018*/ 	.byte	0x04, 0x12
        /*001a*/ 	.short	(.L_5 - .L_4)
	.align		4
.L_4:
        /*001c*/ 	.word	index@(_Z10scaleArrayPii)
        /*0020*/ 	.word	0x00000000
.L_5:


//--------------------- .nv.compat                --------------------------
	.section	.nv.compat,"",@"SHT_CUDA_COMPAT_INFO"
	.align	4
        /*0000*/ 	.byte	0x02, 0x09, 0x00, 0x00, 0x02, 0x02, 0x01, 0x00, 0x02, 0x05, 0x05, 0x00, 0x03, 0x07, 0x01, 0x01
        /*0010*/ 	.byte	0x02, 0x03, 0x00, 0x00, 0x02, 0x06, 0x01, 0x00, 0x04, 0x0b, 0x08, 0x00, 0x09, 0x00, 0x00, 0x00
        /*0020*/ 	.byte	0x00, 0x00, 0x00, 0x00


//--------------------- .nv.info._Z10scaleArrayPii --------------------------
	.section	.nv.info._Z10scaleArrayPii,"",@"SHT_CUDA_INFO"
	.sectionflags	@""
	.align	4


	//----- nvinfo : EIATTR_CUDA_API_VERSION
	.align		4
        /*0000*/ 	.byte	0x04, 0x37
        /*0002*/ 	.short	(.L_7 - .L_6)
.L_6:
        /*0004*/ 	.word	0x00000082


	//----- nvinfo : EIATTR_KPARAM_INFO
	.align		4
.L_7:
        /*0008*/ 	.byte	0x04, 0x17
        /*000a*/ 	.short	(.L_9 - .L_8)
.L_8:
        /*000c*/ 	.word	0x00000000
        /*0010*/ 	.short	0x0001
        /*0012*/ 	.short	0x0008
        /*0014*/ 	.byte	0x00, 0xf0, 0x11, 0x00


	//----- nvinfo : EIATTR_KPARAM_INFO
	.align		4
.L_9:
        /*0018*/ 	.byte	0x04, 0x17
        /*001a*/ 	.short	(.L_11 - .L_10)
.L_10:
        /*001c*/ 	.word	0x00000000
        /*0020*/ 	.short	0x0000
        /*0022*/ 	.short	0x0000
        /*0024*/ 	.byte	0x00, 0xf5, 0x21, 0x00


	//----- nvinfo : EIATTR_SPARSE_MMA_MASK
	.align		4
.L_11:
        /*0028*/ 	.byte	0x03, 0x50
        /*002a*/ 	.short	0x0000


	//----- nvinfo : EIATTR_MAXREG_COUNT
	.align		4
        /*002c*/ 	.byte	0x03, 0x1b
        /*002e*/ 	.short	0x00ff


	//----- nvinfo : EIATTR_MERCURY_ISA_VERSION
	.align		4
        /*0030*/ 	.byte	0x03, 0x5f
        /*0032*/ 	.short	0x0101


	//----- nvinfo : EIATTR_VRC_CTA_INIT_COUNT
	.align		4
        /*0034*/ 	.byte	0x02, 0x4a
	.zero		1
	.zero		1


	//----- nvinfo : EIATTR_EXIT_INSTR_OFFSETS
	.align		4
        /*0038*/ 	.byte	0x04, 0x1c
        /*003a*/ 	.short	(.L_13 - .L_12)


	//   ....[0]....
.L_12:
        /*003c*/ 	.word	0x00000090


	//----- nvinfo : EIATTR_CBANK_PARAM_SIZE
	.align		4
.L_13:
        /*0040*/ 	.byte	0x03, 0x19
        /*0042*/ 	.short	0x000c


	//----- nvinfo : EIATTR_PARAM_CBANK
	.align		4
        /*0044*/ 	.byte	0x04, 0x0a
        /*0046*/ 	.short	(.L_15 - .L_14)
	.align		4
.L_14:
        /*0048*/ 	.word	index@(.nv.constant0._Z10scaleArrayPii)
        /*004c*/ 	.short	0x0380
        /*004e*/ 	.short	0x000c


	//----- nvinfo : EIATTR_SW_WAR
	.align		4
.L_15:
        /*0050*/ 	.byte	0x04, 0x36
        /*0052*/ 	.short	(.L_17 - .L_16)
.L_16:
        /*0054*/ 	.word	0x00000008
.L_17:


//--------------------- .nv.callgraph             --------------------------
	.section	.nv.callgraph,"",@"SHT_CUDA_CALLGRAPH"
	.align	4
	.sectionentsize	8
	.align		4
        /*0000*/ 	.word	0x00000000
	.align		4
        /*0004*/ 	.word	0xffffffff
	.align		4
        /*0008*/ 	.word	0x00000000
	.align		4
        /*000c*/ 	.word	0xfffffffe
	.align		4
        /*0010*/ 	.word	0x00000000
	.align		4
        /*0014*/ 	.word	0xfffffffd
	.align		4
        /*0018*/ 	.word	0x00000000
	.align		4
        /*001c*/ 	.word	0xfffffffc


//--------------------- .text._Z10scaleArrayPii   --------------------------
	.section	.text._Z10scaleArrayPii,"ax",@progbits
	.align	128
        .global         _Z10scaleArrayPii
        .type           _Z10scaleArrayPii,@function
        .size           _Z10scaleArrayPii,(.L_x_1 - _Z10scaleArrayPii)
        .other          _Z10scaleArrayPii,@"STO_CUDA_ENTRY STV_DEFAULT"
_Z10scaleArrayPii:
.text._Z10scaleArrayPii:
[----:B------:R-:W-:Y:S01]  /*0000*/  LDC R1, c[0x0][0x37c] ;  /* 0x0000df00ff017b82 */ /* 0x000fe20000000800 */
[----:B------:R-:W0:Y:S07]  /*0010*/  S2R R5, SR_TID.X ;  /* 0x0000000000057919 */ /* 0x000e2e0000002100 */
[----:B------:R-:W0:Y:S01]  /*0020*/  LDC.64 R2, c[0x0][0x380] ;  /* 0x0000e000ff027b82 */ /* 0x000e220000000a00 */
[----:B------:R-:W1:Y:S01]  /*0030*/  LDCU.64 UR4, c[0x0][0x358] ;  /* 0x00006b00ff0477ac */ /* 0x000e620008000a00 */
[----:B------:R-:W2:Y:S01]  /*0040*/  LDCU UR6, c[0x0][0x388] ;  /* 0x00007100ff0677ac */ /* 0x000ea20008000800 */
[----:B0-----:R-:W-:-:S05]  /*0050*/  IMAD.WIDE.U32 R2, R5, 0x4, R2 ;  /* 0x0000000405027825 */ /* 0x001fca00078e0002 */
[----:B-1----:R-:W2:Y:S02]  /*0060*/  LDG.E R0, desc[UR4][R2.64] ;  /* 0x0000000402007981 */ /* 0x002ea4000c1e1900 */
[----:B--2---:R-:W-:-:S05]  /*0070*/  IMAD R5, R0, UR6, RZ ;  /* 0x0000000600057c24 */ /* 0x004fca000f8e02ff */
[----:B------:R-:W-:Y:S01]  /*0080*/  STG.E desc[UR4][R2.64], R5 ;  /* 0x0000000502007986 */ /* 0x000fe2000c101904 */
[----:B------:R-:W-:Y:S05]  /*0090*/  EXIT ;  /* 0x000000000000794d */ /* 0x000fea0003800000 */
.L_x_0:
[----:B------:R-:W-:-:S00]  /*00a0*/  BRA `(.L_x_0) ;  /* 0xfffffffc00fc7947 */ /* 0x000fc0000383ffff */
[----:B------:R-:W-:-:S00]  /*00b0*/  NOP ;  /* 0x0000000000007918 */ /* 0x000fc00000000000 */
        /* <DEDUP_REMOVED lines=12> */
.L_x_1:


//--------------------- .nv.shared.reserved.0     --------------------------
	.section	.nv.shared.reserved.0,"aw",@nobits
	.weak		__nv_reservedSMEM_offset_0_alias
	.size		__nv_reservedSMEM_offset_0_alias, 0, 64
	.other		__nv_reservedSMEM_offset_0_alias,@"STO_CUDA_RESERVED_SHARED STV_DEFAULT"
__nv_reservedSMEM_offset_0_alias:
	.zero		0
	.zero		64


//--------------------- .nv.constant0._Z10scaleArrayPii --------------------------
	.section	.nv.constant0._Z10scaleArrayPii,"a",@progbits
	.sectionflags	@""
	.align	4
.nv.constant0._Z10scaleArrayPii:
	.zero		908


//--------------------- SYMBOLS --------------------------

	.type		.nv.reservedSmem.offset0,@object
	.size		.nv.reservedSmem.offset0,0x4
